//
// Generated by NVIDIA NVVM Compiler
//
// Compiler Build ID: CL-36424714
// Cuda compilation tools, release 13.0, V13.0.88
// Based on NVVM 20.0.0
//

.version 9.0
.target sm_100
.address_size 64

	// .globl	_Z11bucket_sortPiS_i

.visible .entry _Z11bucket_sortPiS_i(
	.param .u64 .ptr .align 1 _Z11bucket_sortPiS_i_param_0,
	.param .u64 .ptr .align 1 _Z11bucket_sortPiS_i_param_1,
	.param .u32 _Z11bucket_sortPiS_i_param_2
)
{
	.reg .pred 	%p<4>;
	.reg .b32 	%r<16>;
	.reg .b64 	%rd<11>;

	ld.param.u64 	%rd3, [_Z11bucket_sortPiS_i_param_0];
	ld.param.u64 	%rd4, [_Z11bucket_sortPiS_i_param_1];
	ld.param.u32 	%r6, [_Z11bucket_sortPiS_i_param_2];
	cvta.to.global.u64 	%rd1, %rd4;
	mov.u32 	%r7, %ctaid.x;
	mov.u32 	%r8, %ntid.x;
	mov.u32 	%r9, %tid.x;
	mad.lo.s32 	%r1, %r7, %r8, %r9;
	setp.ge.s32 	%p1, %r1, %r6;
	@%p1 bra 	$L__BB0_4;
	cvta.to.global.u64 	%rd5, %rd3;
	mul.wide.s32 	%rd6, %r1, 4;
	add.s64 	%rd2, %rd5, %rd6;
	ld.global.u32 	%r10, [%rd2];
	mul.wide.s32 	%rd7, %r10, 4;
	add.s64 	%rd8, %rd1, %rd7;
	atom.global.add.u32 	%r11, [%rd8], %r1;
	bar.sync 	0;
	setp.lt.s32 	%p2, %r1, 0;
	@%p2 bra 	$L__BB0_4;
	mov.b32 	%r14, 0;
	mov.u32 	%r15, %r14;
$L__BB0_3:
	st.global.u32 	[%rd2], %r14;
	mul.wide.u32 	%rd9, %r14, 4;
	add.s64 	%rd10, %rd1, %rd9;
	ld.global.u32 	%r13, [%rd10];
	add.s32 	%r15, %r13, %r15;
	add.s32 	%r14, %r14, 1;
	setp.le.s32 	%p3, %r15, %r1;
	@%p3 bra 	$L__BB0_3;
$L__BB0_4:
	ret;

}


// ===== COMPILED SASS (sm_100) =====

	.target	sm_100

	.elftype	@"ET_EXEC"


//--------------------- .note.nv.tkinfo           --------------------------
	.section	.note.nv.tkinfo,"",@"SHT_NOTE"
	.sectionflags	@"SHF_NOTE_NV_TKINFO"
	.tkinfo
        /*0018*/ 	.word	0x00000002
        /*0030*/ 	.string	""
        /*0030*/ 	.string	"ptxas"
        /*0030*/ 	.string	"Cuda compilation tools, release 13.0, V13.0.88"
        /*0030*/ 	.string	"Build cuda_13.0.r13.0/compiler.36424714_0"
        /*0030*/ 	.string	"-arch sm_100 -m 64 "



//--------------------- .note.nv.cuinfo           --------------------------
	.section	.note.nv.cuinfo,"",@"SHT_NOTE"
	.sectionflags	@"SHF_NOTE_NV_CUINFO"
        /*0018*/ 	.short	0x0002
        /*001a*/ 	.short	0x0064
        /*001c*/ 	.short	0x0082
	.zero		2


//--------------------- .nv.info                  --------------------------
	.section	.nv.info,"",@"SHT_CUDA_INFO"
	.align	4


	//----- nvinfo : EIATTR_REGCOUNT
	.align		4
        /*0000*/ 	.byte	0x04, 0x2f
        /*0002*/ 	.short	(.L_1 - .L_0)
	.align		4
.L_0:
        /*0004*/ 	.word	index@(_Z11bucket_sortPiS_i)
        /*0008*/ 	.word	0x0000000e


	//----- nvinfo : EIATTR_FRAME_SIZE
	.align		4
.L_1:
        /*000c*/ 	.byte	0x04, 0x11
        /*000e*/ 	.short	(.L_3 - .L_2)
	.align		4
.L_2:
        /*0010*/ 	.word	index@(_Z11bucket_sortPiS_i)
        /*0014*/ 	.word	0x00000000


	//----- nvinfo : EIATTR_MIN_STACK_SIZE
	.align		4
.L_3:
        /*0018*/ 	.byte	0x04, 0x12
        /*001a*/ 	.short	(.L_5 - .L_4)
	.align		4
.L_4:
        /*001c*/ 	.word	index@(_Z11bucket_sortPiS_i)
        /*0020*/ 	.word	0x00000000
.L_5:


//--------------------- .nv.compat                --------------------------
	.section	.nv.compat,"",@"SHT_CUDA_COMPAT_INFO"
	.align	4
        /*0000*/ 	.byte	0x02, 0x09, 0x00, 0x00, 0x02, 0x02, 0x01, 0x00, 0x02, 0x05, 0x05, 0x00, 0x03, 0x07, 0x01, 0x01
        /*0010*/ 	.byte	0x02, 0x03, 0x00, 0x00, 0x02, 0x06, 0x01, 0x00, 0x04, 0x0b, 0x08, 0x00, 0x09, 0x00, 0x00, 0x00
        /*0020*/ 	.byte	0x00, 0x00, 0x00, 0x00


//--------------------- .nv.info._Z11bucket_sortPiS_i --------------------------
	.section	.nv.info._Z11bucket_sortPiS_i,"",@"SHT_CUDA_INFO"
	.sectionflags	@""
	.align	4


	//----- nvinfo : EIATTR_CUDA_API_VERSION
	.align		4
        /*0000*/ 	.byte	0x04, 0x37
        /*0002*/ 	.short	(.L_7 - .L_6)
.L_6:
        /*0004*/ 	.word	0x00000082


	//----- nvinfo : EIATTR_KPARAM_INFO
	.align		4
.L_7:
        /*0008*/ 	.byte	0x04, 0x17
        /*000a*/ 	.short	(.L_9 - .L_8)
.L_8:
        /*000c*/ 	.word	0x00000000
        /*0010*/ 	.short	0x0002
        /*0012*/ 	.short	0x0010
        /*0014*/ 	.byte	0x00, 0xf0, 0x11, 0x00


	//----- nvinfo : EIATTR_KPARAM_INFO
	.align		4
.L_9:
        /*0018*/ 	.byte	0x04, 0x17
        /*001a*/ 	.short	(.L_11 - .L_10)
.L_10:
        /*001c*/ 	.word	0x00000000
        /*0020*/ 	.short	0x0001
        /*0022*/ 	.short	0x0008
        /*0024*/ 	.byte	0x00, 0xf5, 0x21, 0x00


	//----- nvinfo : EIATTR_KPARAM_INFO
	.align		4
.L_11:
        /*0028*/ 	.byte	0x04, 0x17
        /*002a*/ 	.short	(.L_13 - .L_12)
.L_12:
        /*002c*/ 	.word	0x00000000
        /*0030*/ 	.short	0x0000
        /*0032*/ 	.short	0x0000
        /*0034*/ 	.byte	0x00, 0xf5, 0x21, 0x00


	//----- nvinfo : EIATTR_SPARSE_MMA_MASK
	.align		4
.L_13:
        /*0038*/ 	.byte	0x03, 0x50
        /*003a*/ 	.short	0x0000


	//----- nvinfo : EIATTR_MAXREG_COUNT
	.align		4
        /*003c*/ 	.byte	0x03, 0x1b
        /*003e*/ 	.short	0x00ff


	//----- nvinfo : EIATTR_NUM_BARRIERS
	.align		4
        /*0040*/ 	.byte	0x02, 0x4c
        /*0042*/ 	.byte	0x01
	.zero		1


	//----- nvinfo : EIATTR_MERCURY_ISA_VERSION
	.align		4
        /*0044*/ 	.byte	0x03, 0x5f
        /*0046*/ 	.short	0x0101


	//----- nvinfo : EIATTR_VRC_CTA_INIT_COUNT
	.align		4
        /*0048*/ 	.byte	0x02, 0x4a
	.zero		1
	.zero		1


	//----- nvinfo : EIATTR_EXIT_INSTR_OFFSETS
	.align		4
        /*004c*/ 	.byte	0x04, 0x1c
        /*004e*/ 	.short	(.L_15 - .L_14)


	//   ....[0]....
.L_14:
        /*0050*/ 	.word	0x00000070


	//   ....[1]....
        /*0054*/ 	.word	0x00000110


	//   ....[2]....
        /*0058*/ 	.word	0x000001b0


	//----- nvinfo : EIATTR_CRS_STACK_SIZE
	.align		4
.L_15:
        /*005c*/ 	.byte	0x04, 0x1e
        /*005e*/ 	.short	(.L_17 - .L_16)
.L_16:
        /*0060*/ 	.word	0x00000000


	//----- nvinfo : EIATTR_CBANK_PARAM_SIZE
	.align		4
.L_17:
        /*0064*/ 	.byte	0x03, 0x19
        /*0066*/ 	.short	0x0014


	//----- nvinfo : EIATTR_PARAM_CBANK
	.align		4
        /*0068*/ 	.byte	0x04, 0x0a
        /*006a*/ 	.short	(.L_19 - .L_18)
	.align		4
.L_18:
        /*006c*/ 	.word	index@(.nv.constant0._Z11bucket_sortPiS_i)
        /*0070*/ 	.short	0x0380
        /*0072*/ 	.short	0x0014


	//----- nvinfo : EIATTR_SW_WAR
	.align		4
.L_19:
        /*0074*/ 	.byte	0x04, 0x36
        /*0076*/ 	.short	(.L_21 - .L_20)
.L_20:
        /*0078*/ 	.word	0x00000008
.L_21:


//--------------------- .nv.callgraph             --------------------------
	.section	.nv.callgraph,"",@"SHT_CUDA_CALLGRAPH"
	.align	4
	.sectionentsize	8
	.align		4
        /*0000*/ 	.word	0x00000000
	.align		4
        /*0004*/ 	.word	0xffffffff
	.align		4
        /*0008*/ 	.word	0x00000000
	.align		4
        /*000c*/ 	.word	0xfffffffe
	.align		4
        /*0010*/ 	.word	0x00000000
	.align		4
        /*0014*/ 	.word	0xfffffffd
	.align		4
        /*0018*/ 	.word	0x00000000
	.align		4
        /*001c*/ 	.word	0xfffffffc


//--------------------- .text._Z11bucket_sortPiS_i --------------------------
	.section	.text._Z11bucket_sortPiS_i,"ax",@progbits
	.align	128
        .global         _Z11bucket_sortPiS_i
        .type           _Z11bucket_sortPiS_i,@function
        .size           _Z11bucket_sortPiS_i,(.L_x_2 - _Z11bucket_sortPiS_i)
        .other          _Z11bucket_sortPiS_i,@"STO_CUDA_ENTRY STV_DEFAULT"
_Z11bucket_sortPiS_i:
.text._Z11bucket_sortPiS_i:
[----:B------:R-:W-:Y:S01]  /*0000*/  LDC R1, c[0x0][0x37c] ;  /* 0x0000df00ff017b82 */ /* 0x000fe20000000800 */
[----:B------:R-:W0:Y:S07]  /*0010*/  S2R R0, SR_TID.X ;  /* 0x0000000000007919 */ /* 0x000e2e0000002100 */
[----:B------:R-:W0:Y:S01]  /*0020*/  S2UR UR4, SR_CTAID.X ;  /* 0x00000000000479c3 */ /* 0x000e220000002500 */
[----:B------:R-:W1:Y:S07]  /*0030*/  LDCU UR5, c[0x0][0x390] ;  /* 0x00007200ff0577ac */ /* 0x000e6e0008000800 */
[----:B------:R-:W0:Y:S02]  /*0040*/  LDC R9, c[0x0][0x360] ;  /* 0x0000d800ff097b82 */ /* 0x000e240000000800 */
[----:B0-----:R-:W-:-:S05]  /*0050*/  IMAD R9, R9, UR4, R0 ;  /* 0x0000000409097c24 */ /* 0x001fca000f8e0200 */
[----:B-1----:R-:W-:-:S13]  /*0060*/  ISETP.GE.AND P0, PT, R9, UR5, PT ;  /* 0x0000000509007c0c */ /* 0x002fda000bf06270 */
[----:B------:R-:W-:Y:S05]  /*0070*/  @P0 EXIT ;  /* 0x000000000000094d */ /* 0x000fea0003800000 */
[----:B------:R-:W0:Y:S01]  /*0080*/  LDC.64 R2, c[0x0][0x380] ;  /* 0x0000e000ff027b82 */ /* 0x000e220000000a00 */
[----:B------:R-:W1:Y:S07]  /*0090*/  LDCU.64 UR4, c[0x0][0x358] ;  /* 0x00006b00ff0477ac */ /* 0x000e6e0008000a00 */
[----:B------:R-:W2:Y:S01]  /*00a0*/  LDC.64 R6, c[0x0][0x388] ;  /* 0x0000e200ff067b82 */ /* 0x000ea20000000a00 */
[----:B0-----:R-:W-:-:S05]  /*00b0*/  IMAD.WIDE R2, R9, 0x4, R2 ;  /* 0x0000000409027825 */ /* 0x001fca00078e0202 */
[----:B-1----:R-:W2:Y:S01]  /*00c0*/  LDG.E R5, desc[UR4][R2.64] ;  /* 0x0000000402057981 */ /* 0x002ea2000c1e1900 */
[----:B------:R-:W-:Y:S01]  /*00d0*/  ISETP.GE.AND P0, PT, R9, RZ, PT ;  /* 0x000000ff0900720c */ /* 0x000fe20003f06270 */
[----:B--2---:R-:W-:-:S05]  /*00e0*/  IMAD.WIDE R4, R5, 0x4, R6 ;  /* 0x0000000405047825 */ /* 0x004fca00078e0206 */
[----:B------:R0:W-:Y:S01]  /*00f0*/  REDG.E.ADD.STRONG.GPU desc[UR4][R4.64], R9 ;  /* 0x000000090400798e */ /* 0x0001e2000c12e104 */
[----:B------:R-:W-:Y:S06]  /*0100*/  BAR.SYNC.DEFER_BLOCKING 0x0 ;  /* 0x0000000000007b1d */ /* 0x000fec0000010000 */
[----:B------:R-:W-:Y:S05]  /*0110*/  @!P0 EXIT ;  /* 0x000000000000894d */ /* 0x000fea0003800000 */
[----:B------:R-:W-:Y:S01]  /*0120*/  HFMA2 R11, -RZ, RZ, 0, 0 ;  /* 0x00000000ff0b7431 */ /* 0x000fe200000001ff */
[----:B------:R-:W-:-:S07]  /*0130*/  MOV R0, RZ ;  /* 0x000000ff00007202 */ /* 0x000fce0000000f00 */
.L_x_0:
[C---:B0-----:R-:W-:Y:S01]  /*0140*/  IMAD.WIDE.U32 R4, R11.reuse, 0x4, R6 ;  /* 0x000000040b047825 */ /* 0x041fe200078e0006 */
[----:B------:R0:W-:Y:S05]  /*0150*/  STG.E desc[UR4][R2.64], R11 ;  /* 0x0000000b02007986 */ /* 0x0001ea000c101904 */
[----:B------:R-:W2:Y:S01]  /*0160*/  LDG.E R5, desc[UR4][R4.64] ;  /* 0x0000000404057981 */ /* 0x000ea2000c1e1900 */
[----:B0-----:R-:W-:Y:S02]  /*0170*/  IADD3 R11, PT, PT, R11, 0x1, RZ ;  /* 0x000000010b0b7810 */ /* 0x001fe40007ffe0ff */
[----:B--2---:R-:W-:-:S04]  /*0180*/  IADD3 R0, PT, PT, R5, R0, RZ ;  /* 0x0000000005007210 */ /* 0x004fc80007ffe0ff */
[----:B------:R-:W-:-:S13]  /*0190*/  ISETP.GT.AND P0, PT, R0, R9, PT ;  /* 0x000000090000720c */ /* 0x000fda0003f04270 */
[----:B------:R-:W-:Y:S05]  /*01a0*/  @!P0 BRA `(.L_x_0) ;  /* 0xfffffffc00e48947 */ /* 0x000fea000383ffff */
[----:B------:R-:W-:Y:S05]  /*01b0*/  EXIT ;  /* 0x000000000000794d */ /* 0x000fea0003800000 */
.L_x_1:
[----:B------:R-:W-:-:S00]  /*01c0*/  BRA `(.L_x_1) ;  /* 0xfffffffc00fc7947 */ /* 0x000fc0000383ffff */
[----:B------:R-:W-:-:S00]  /*01d0*/  NOP ;  /* 0x0000000000007918 */ /* 0x000fc00000000000 */
        /* <DEDUP_REMOVED lines=10> */
.L_x_2:


//--------------------- .nv.shared.reserved.0     --------------------------
	.section	.nv.shared.reserved.0,"aw",@nobits
	.weak		__nv_reservedSMEM_offset_0_alias
	.size		__nv_reservedSMEM_offset_0_alias, 0, 64
	.other		__nv_reservedSMEM_offset_0_alias,@"STO_CUDA_RESERVED_SHARED STV_DEFAULT"
__nv_reservedSMEM_offset_0_alias:
	.zero		0
	.zero		64


//--------------------- .nv.constant0._Z11bucket_sortPiS_i --------------------------
	.section	.nv.constant0._Z11bucket_sortPiS_i,"a",@progbits
	.sectionflags	@""
	.align	4
.nv.constant0._Z11bucket_sortPiS_i:
	.zero		916


//--------------------- SYMBOLS --------------------------

	.type		.nv.reservedSmem.offset0,@object
	.size		.nv.reservedSmem.offset0,0x4
